//
// Generated by NVIDIA NVVM Compiler
//
// Compiler Build ID: CL-36424714
// Cuda compilation tools, release 13.0, V13.0.88
// Based on NVVM 20.0.0
//

.version 9.0
.target sm_100
.address_size 64

	// .globl	_Z15init_phi_kernelPdPKiS1_iii

.visible .entry _Z15init_phi_kernelPdPKiS1_iii(
	.param .u64 .ptr .align 1 _Z15init_phi_kernelPdPKiS1_iii_param_0,
	.param .u64 .ptr .align 1 _Z15init_phi_kernelPdPKiS1_iii_param_1,
	.param .u64 .ptr .align 1 _Z15init_phi_kernelPdPKiS1_iii_param_2,
	.param .u32 _Z15init_phi_kernelPdPKiS1_iii_param_3,
	.param .u32 _Z15init_phi_kernelPdPKiS1_iii_param_4,
	.param .u32 _Z15init_phi_kernelPdPKiS1_iii_param_5
)
{
	.reg .pred 	%p<7>;
	.reg .b32 	%r<50>;
	.reg .b64 	%rd<10>;

	ld.param.u64 	%rd4, [_Z15init_phi_kernelPdPKiS1_iii_param_0];
	ld.param.u64 	%rd5, [_Z15init_phi_kernelPdPKiS1_iii_param_1];
	ld.param.u64 	%rd6, [_Z15init_phi_kernelPdPKiS1_iii_param_2];
	ld.param.u32 	%r30, [_Z15init_phi_kernelPdPKiS1_iii_param_3];
	ld.param.u32 	%r31, [_Z15init_phi_kernelPdPKiS1_iii_param_4];
	ld.param.u32 	%r32, [_Z15init_phi_kernelPdPKiS1_iii_param_5];
	cvta.to.global.u64 	%rd1, %rd6;
	cvta.to.global.u64 	%rd2, %rd5;
	ld.global.u32 	%r39, [%rd2+8];
	ld.global.u32 	%r47, [%rd1+8];
	setp.gt.s32 	%p1, %r39, %r47;
	@%p1 bra 	$L__BB0_11;
	ld.global.u32 	%r45, [%rd1+4];
	cvta.to.global.u64 	%rd3, %rd4;
$L__BB0_2:
	ld.global.u32 	%r42, [%rd2+4];
	setp.gt.s32 	%p2, %r42, %r45;
	@%p2 bra 	$L__BB0_10;
	add.s32 	%r33, %r39, %r32;
	ld.global.u32 	%r46, [%rd1];
	mad.lo.s32 	%r10, %r33, %r31, %r32;
$L__BB0_4:
	ld.global.u32 	%r44, [%rd2];
	setp.gt.s32 	%p3, %r44, %r46;
	@%p3 bra 	$L__BB0_8;
	add.s32 	%r34, %r42, %r32;
	add.s32 	%r35, %r10, %r44;
	mad.lo.s32 	%r43, %r34, %r30, %r35;
$L__BB0_6:
	mul.wide.s32 	%rd7, %r43, 8;
	add.s64 	%rd8, %rd3, %rd7;
	mov.b64 	%rd9, 4631107791820423168;
	st.global.u64 	[%rd8], %rd9;
	add.s32 	%r18, %r44, 1;
	ld.global.u32 	%r46, [%rd1];
	add.s32 	%r43, %r43, 1;
	setp.lt.s32 	%p4, %r44, %r46;
	mov.u32 	%r44, %r18;
	@%p4 bra 	$L__BB0_6;
	ld.global.u32 	%r45, [%rd1+4];
$L__BB0_8:
	add.s32 	%r24, %r42, 1;
	setp.lt.s32 	%p5, %r42, %r45;
	mov.u32 	%r42, %r24;
	@%p5 bra 	$L__BB0_4;
	ld.global.u32 	%r47, [%rd1+8];
$L__BB0_10:
	add.s32 	%r29, %r39, 1;
	setp.lt.s32 	%p6, %r39, %r47;
	mov.u32 	%r39, %r29;
	@%p6 bra 	$L__BB0_2;
$L__BB0_11:
	ret;

}


// ===== COMPILED SASS (sm_100) =====

	.target	sm_100

	.elftype	@"ET_EXEC"


//--------------------- .note.nv.tkinfo           --------------------------
	.section	.note.nv.tkinfo,"",@"SHT_NOTE"
	.sectionflags	@"SHF_NOTE_NV_TKINFO"
	.tkinfo
        /*0018*/ 	.word	0x00000002
        /*0030*/ 	.string	""
        /*0030*/ 	.string	"ptxas"
        /*0030*/ 	.string	"Cuda compilation tools, release 13.0, V13.0.88"
        /*0030*/ 	.string	"Build cuda_13.0.r13.0/compiler.36424714_0"
        /*0030*/ 	.string	"-arch sm_100 -m 64 "



//--------------------- .note.nv.cuinfo           --------------------------
	.section	.note.nv.cuinfo,"",@"SHT_NOTE"
	.sectionflags	@"SHF_NOTE_NV_CUINFO"
        /*0018*/ 	.short	0x0002
        /*001a*/ 	.short	0x0064
        /*001c*/ 	.short	0x0082
	.zero		2


//--------------------- .nv.info                  --------------------------
	.section	.nv.info,"",@"SHT_CUDA_INFO"
	.align	4


	//----- nvinfo : EIATTR_REGCOUNT
	.align		4
        /*0000*/ 	.byte	0x04, 0x2f
        /*0002*/ 	.short	(.L_1 - .L_0)
	.align		4
.L_0:
        /*0004*/ 	.word	index@(_Z15init_phi_kernelPdPKiS1_iii)
        /*0008*/ 	.word	0x00000014


	//----- nvinfo : EIATTR_FRAME_SIZE
	.align		4
.L_1:
        /*000c*/ 	.byte	0x04, 0x11
        /*000e*/ 	.short	(.L_3 - .L_2)
	.align		4
.L_2:
        /*0010*/ 	.word	index@(_Z15init_phi_kernelPdPKiS1_iii)
        /*0014*/ 	.word	0x00000000


	//----- nvinfo : EIATTR_MIN_STACK_SIZE
	.align		4
.L_3:
        /*0018*/ 	.byte	0x04, 0x12
        /*001a*/ 	.short	(.L_5 - .L_4)
	.align		4
.L_4:
        /*001c*/ 	.word	index@(_Z15init_phi_kernelPdPKiS1_iii)
        /*0020*/ 	.word	0x00000000
.L_5:


//--------------------- .nv.compat                --------------------------
	.section	.nv.compat,"",@"SHT_CUDA_COMPAT_INFO"
	.align	4
        /*0000*/ 	.byte	0x02, 0x09, 0x00, 0x00, 0x02, 0x02, 0x01, 0x00, 0x02, 0x05, 0x05, 0x00, 0x03, 0x07, 0x01, 0x01
        /*0010*/ 	.byte	0x02, 0x03, 0x00, 0x00, 0x02, 0x06, 0x01, 0x00, 0x04, 0x0b, 0x08, 0x00, 0x09, 0x00, 0x00, 0x00
        /*0020*/ 	.byte	0x00, 0x00, 0x00, 0x00


//--------------------- .nv.info._Z15init_phi_kernelPdPKiS1_iii --------------------------
	.section	.nv.info._Z15init_phi_kernelPdPKiS1_iii,"",@"SHT_CUDA_INFO"
	.sectionflags	@""
	.align	4


	//----- nvinfo : EIATTR_CUDA_API_VERSION
	.align		4
        /*0000*/ 	.byte	0x04, 0x37
        /*0002*/ 	.short	(.L_7 - .L_6)
.L_6:
        /*0004*/ 	.word	0x00000082


	//----- nvinfo : EIATTR_KPARAM_INFO
	.align		4
.L_7:
        /*0008*/ 	.byte	0x04, 0x17
        /*000a*/ 	.short	(.L_9 - .L_8)
.L_8:
        /*000c*/ 	.word	0x00000000
        /*0010*/ 	.short	0x0005
        /*0012*/ 	.short	0x0020
        /*0014*/ 	.byte	0x00, 0xf0, 0x11, 0x00


	//----- nvinfo : EIATTR_KPARAM_INFO
	.align		4
.L_9:
        /*0018*/ 	.byte	0x04, 0x17
        /*001a*/ 	.short	(.L_11 - .L_10)
.L_10:
        /*001c*/ 	.word	0x00000000
        /*0020*/ 	.short	0x0004
        /*0022*/ 	.short	0x001c
        /*0024*/ 	.byte	0x00, 0xf0, 0x11, 0x00


	//----- nvinfo : EIATTR_KPARAM_INFO
	.align		4
.L_11:
        /*0028*/ 	.byte	0x04, 0x17
        /*002a*/ 	.short	(.L_13 - .L_12)
.L_12:
        /*002c*/ 	.word	0x00000000
        /*0030*/ 	.short	0x0003
        /*0032*/ 	.short	0x0018
        /*0034*/ 	.byte	0x00, 0xf0, 0x11, 0x00


	//----- nvinfo : EIATTR_KPARAM_INFO
	.align		4
.L_13:
        /*0038*/ 	.byte	0x04, 0x17
        /*003a*/ 	.short	(.L_15 - .L_14)
.L_14:
        /*003c*/ 	.word	0x00000000
        /*0040*/ 	.short	0x0002
        /*0042*/ 	.short	0x0010
        /*0044*/ 	.byte	0x00, 0xf5, 0x21, 0x00


	//----- nvinfo : EIATTR_KPARAM_INFO
	.align		4
.L_15:
        /*0048*/ 	.byte	0x04, 0x17
        /*004a*/ 	.short	(.L_17 - .L_16)
.L_16:
        /*004c*/ 	.word	0x00000000
        /*0050*/ 	.short	0x0001
        /*0052*/ 	.short	0x0008
        /*0054*/ 	.byte	0x00, 0xf5, 0x21, 0x00


	//----- nvinfo : EIATTR_KPARAM_INFO
	.align		4
.L_17:
        /*0058*/ 	.byte	0x04, 0x17
        /*005a*/ 	.short	(.L_19 - .L_18)
.L_18:
        /*005c*/ 	.word	0x00000000
        /*0060*/ 	.short	0x0000
        /*0062*/ 	.short	0x0000
        /*0064*/ 	.byte	0x00, 0xf5, 0x21, 0x00


	//----- nvinfo : EIATTR_SPARSE_MMA_MASK
	.align		4
.L_19:
        /*0068*/ 	.byte	0x03, 0x50
        /*006a*/ 	.short	0x0000


	//----- nvinfo : EIATTR_MAXREG_COUNT
	.align		4
        /*006c*/ 	.byte	0x03, 0x1b
        /*006e*/ 	.short	0x00ff


	//----- nvinfo : EIATTR_MERCURY_ISA_VERSION
	.align		4
        /*0070*/ 	.byte	0x03, 0x5f
        /*0072*/ 	.short	0x0101


	//----- nvinfo : EIATTR_VRC_CTA_INIT_COUNT
	.align		4
        /*0074*/ 	.byte	0x02, 0x4a
	.zero		1
	.zero		1


	//----- nvinfo : EIATTR_EXIT_INSTR_OFFSETS
	.align		4
        /*0078*/ 	.byte	0x04, 0x1c
        /*007a*/ 	.short	(.L_21 - .L_20)


	//   ....[0]....
.L_20:
        /*007c*/ 	.word	0x00000070


	//   ....[1]....
        /*0080*/ 	.word	0x00000330


	//----- nvinfo : EIATTR_CBANK_PARAM_SIZE
	.align		4
.L_21:
        /*0084*/ 	.byte	0x03, 0x19
        /*0086*/ 	.short	0x0024


	//----- nvinfo : EIATTR_PARAM_CBANK
	.align		4
        /*0088*/ 	.byte	0x04, 0x0a
        /*008a*/ 	.short	(.L_23 - .L_22)
	.align		4
.L_22:
        /*008c*/ 	.word	index@(.nv.constant0._Z15init_phi_kernelPdPKiS1_iii)
        /*0090*/ 	.short	0x0380
        /*0092*/ 	.short	0x0024


	//----- nvinfo : EIATTR_SW_WAR
	.align		4
.L_23:
        /*0094*/ 	.byte	0x04, 0x36
        /*0096*/ 	.short	(.L_25 - .L_24)
.L_24:
        /*0098*/ 	.word	0x00000008
.L_25:


//--------------------- .nv.callgraph             --------------------------
	.section	.nv.callgraph,"",@"SHT_CUDA_CALLGRAPH"
	.align	4
	.sectionentsize	8
	.align		4
        /*0000*/ 	.word	0x00000000
	.align		4
        /*0004*/ 	.word	0xffffffff
	.align		4
        /*0008*/ 	.word	0x00000000
	.align		4
        /*000c*/ 	.word	0xfffffffe
	.align		4
        /*0010*/ 	.word	0x00000000
	.align		4
        /*0014*/ 	.word	0xfffffffd
	.align		4
        /*0018*/ 	.word	0x00000000
	.align		4
        /*001c*/ 	.word	0xfffffffc


//--------------------- .text._Z15init_phi_kernelPdPKiS1_iii --------------------------
	.section	.text._Z15init_phi_kernelPdPKiS1_iii,"ax",@progbits
	.align	128
        .global         _Z15init_phi_kernelPdPKiS1_iii
        .type           _Z15init_phi_kernelPdPKiS1_iii,@function
        .size           _Z15init_phi_kernelPdPKiS1_iii,(.L_x_6 - _Z15init_phi_kernelPdPKiS1_iii)
        .other          _Z15init_phi_kernelPdPKiS1_iii,@"STO_CUDA_ENTRY STV_DEFAULT"
_Z15init_phi_kernelPdPKiS1_iii:
.text._Z15init_phi_kernelPdPKiS1_iii:
[----:B------:R-:W-:Y:S08]  /*0000*/  LDC R1, c[0x0][0x37c] ;  /* 0x0000df00ff017b82 */ /* 0x000ff00000000800 */
[----:B------:R-:W0:Y:S01]  /*0010*/  LDC.64 R2, c[0x0][0x388] ;  /* 0x0000e200ff027b82 */ /* 0x000e220000000a00 */
[----:B------:R-:W0:Y:S07]  /*0020*/  LDCU.64 UR4, c[0x0][0x358] ;  /* 0x00006b00ff0477ac */ /* 0x000e2e0008000a00 */
[----:B------:R-:W1:Y:S01]  /*0030*/  LDC.64 R4, c[0x0][0x390] ;  /* 0x0000e400ff047b82 */ /* 0x000e620000000a00 */
[----:B0-----:R-:W2:Y:S04]  /*0040*/  LDG.E R0, desc[UR4][R2.64+0x8] ;  /* 0x0000080402007981 */ /* 0x001ea8000c1e1900 */
[----:B-1----:R-:W2:Y:S02]  /*0050*/  LDG.E R7, desc[UR4][R4.64+0x8] ;  /* 0x0000080404077981 */ /* 0x002ea4000c1e1900 */
[----:B--2---:R-:W-:-:S13]  /*0060*/  ISETP.GT.AND P0, PT, R0, R7, PT ;  /* 0x000000070000720c */ /* 0x004fda0003f04270 */
[----:B------:R-:W-:Y:S05]  /*0070*/  @P0 EXIT ;  /* 0x000000000000094d */ /* 0x000fea0003800000 */
[----:B------:R0:W5:Y:S02]  /*0080*/  LDG.E R4, desc[UR4][R4.64+0x4] ;  /* 0x0000040404047981 */ /* 0x000164000c1e1900 */
.L_x_4:
[----:B01----:R-:W0:Y:S02]  /*0090*/  LDC.64 R2, c[0x0][0x388] ;  /* 0x0000e200ff027b82 */ /* 0x003e240000000a00 */
[----:B0-----:R-:W2:Y:S02]  /*00a0*/  LDG.E R5, desc[UR4][R2.64+0x4] ;  /* 0x0000040402057981 */ /* 0x001ea4000c1e1900 */
[----:B--2--5:R-:W-:-:S13]  /*00b0*/  ISETP.GT.AND P0, PT, R5, R4, PT ;  /* 0x000000040500720c */ /* 0x024fda0003f04270 */
[----:B------:R-:W-:Y:S05]  /*00c0*/  @P0 BRA `(.L_x_0) ;  /* 0x00000000008c0947 */ /* 0x000fea0003800000 */
[----:B------:R-:W0:Y:S01]  /*00d0*/  LDC.64 R2, c[0x0][0x390] ;  /* 0x0000e400ff027b82 */ /* 0x000e220000000a00 */
[----:B------:R-:W1:Y:S07]  /*00e0*/  LDCU UR6, c[0x0][0x3a0] ;  /* 0x00007400ff0677ac */ /* 0x000e6e0008000800 */
[----:B------:R-:W2:Y:S01]  /*00f0*/  LDC R9, c[0x0][0x39c] ;  /* 0x0000e700ff097b82 */ /* 0x000ea20000000800 */
[----:B0-----:R0:W5:Y:S01]  /*0100*/  LDG.E R7, desc[UR4][R2.64] ;  /* 0x0000000402077981 */ /* 0x001162000c1e1900 */
[----:B-1----:R-:W-:-:S02]  /*0110*/  VIADD R6, R0, UR6 ;  /* 0x0000000600067c36 */ /* 0x002fc40008000000 */
[----:B------:R-:W-:Y:S02]  /*0120*/  IMAD.MOV.U32 R11, RZ, RZ, R5 ;  /* 0x000000ffff0b7224 */ /* 0x000fe400078e0005 */
[----:B--2---:R-:W-:-:S07]  /*0130*/  IMAD R17, R6, R9, UR6 ;  /* 0x0000000606117e24 */ /* 0x004fce000f8e0209 */
.L_x_3:
[----:B0-----:R-:W0:Y:S02]  /*0140*/  LDC.64 R2, c[0x0][0x388] ;  /* 0x0000e200ff027b82 */ /* 0x001e240000000a00 */
[----:B0-----:R-:W2:Y:S02]  /*0150*/  LDG.E R2, desc[UR4][R2.64] ;  /* 0x0000000402027981 */ /* 0x001ea4000c1e1900 */
[----:B--2--5:R-:W-:-:S13]  /*0160*/  ISETP.GT.AND P0, PT, R2, R7, PT ;  /* 0x000000070200720c */ /* 0x024fda0003f04270 */
[----:B------:R-:W-:Y:S05]  /*0170*/  @P0 BRA `(.L_x_1) ;  /* 0x00000000004c0947 */ /* 0x000fea0003800000 */
[----:B------:R-:W0:Y:S01]  /*0180*/  LDCU UR7, c[0x0][0x3a0] ;  /* 0x00007400ff0777ac */ /* 0x000e220008000800 */
[----:B------:R-:W1:Y:S01]  /*0190*/  LDC.64 R8, c[0x0][0x390] ;  /* 0x0000e400ff087b82 */ /* 0x000e620000000a00 */
[----:B------:R-:W-:Y:S01]  /*01a0*/  MOV R10, R2 ;  /* 0x00000002000a7202 */ /* 0x000fe20000000f00 */
[----:B------:R-:W2:Y:S03]  /*01b0*/  LDCU UR6, c[0x0][0x398] ;  /* 0x00007300ff0677ac */ /* 0x000ea60008000800 */
[----:B------:R-:W-:-:S03]  /*01c0*/  IADD3 R3, PT, PT, R17, R10, RZ ;  /* 0x0000000a11037210 */ /* 0x000fc60007ffe0ff */
[----:B------:R-:W3:Y:S01]  /*01d0*/  LDC.64 R4, c[0x0][0x380] ;  /* 0x0000e000ff047b82 */ /* 0x000ee20000000a00 */
[----:B0-----:R-:W-:-:S04]  /*01e0*/  VIADD R2, R11, UR7 ;  /* 0x000000070b027c36 */ /* 0x001fc80008000000 */
[----:B--2---:R-:W-:-:S07]  /*01f0*/  IMAD R13, R2, UR6, R3 ;  /* 0x00000006020d7c24 */ /* 0x004fce000f8e0203 */
.L_x_2:
[----:B------:R-:W-:Y:S02]  /*0200*/  HFMA2 R7, -RZ, RZ, 2.134765625, 0 ;  /* 0x40450000ff077431 */ /* 0x000fe400000001ff */
[----:B---3--:R-:W-:-:S04]  /*0210*/  IMAD.WIDE R2, R13, 0x8, R4 ;  /* 0x000000080d027825 */ /* 0x008fc800078e0204 */
[----:B------:R-:W-:-:S05]  /*0220*/  IMAD.MOV.U32 R6, RZ, RZ, 0x0 ;  /* 0x00000000ff067424 */ /* 0x000fca00078e00ff */
[----:B------:R0:W-:Y:S04]  /*0230*/  STG.E.64 desc[UR4][R2.64], R6 ;  /* 0x0000000602007986 */ /* 0x0001e8000c101b04 */
[----:B-1----:R-:W2:Y:S01]  /*0240*/  LDG.E R15, desc[UR4][R8.64] ;  /* 0x00000004080f7981 */ /* 0x002ea2000c1e1900 */
[----:B------:R-:W-:Y:S02]  /*0250*/  IADD3 R13, PT, PT, R13, 0x1, RZ ;  /* 0x000000010d0d7810 */ /* 0x000fe40007ffe0ff */
[C---:B--2---:R-:W-:Y:S01]  /*0260*/  ISETP.GE.AND P0, PT, R10.reuse, R15, PT ;  /* 0x0000000f0a00720c */ /* 0x044fe20003f06270 */
[----:B------:R-:W-:-:S12]  /*0270*/  VIADD R10, R10, 0x1 ;  /* 0x000000010a0a7836 */ /* 0x000fd80000000000 */
[----:B0-----:R-:W-:Y:S05]  /*0280*/  @!P0 BRA `(.L_x_2) ;  /* 0xfffffffc00dc8947 */ /* 0x001fea000383ffff */
[----:B------:R0:W5:Y:S01]  /*0290*/  LDG.E R4, desc[UR4][R8.64+0x4] ;  /* 0x0000040408047981 */ /* 0x000162000c1e1900 */
[----:B------:R-:W-:-:S07]  /*02a0*/  IMAD.MOV.U32 R7, RZ, RZ, R15 ;  /* 0x000000ffff077224 */ /* 0x000fce00078e000f */
.L_x_1:
[C---:B-----5:R-:W-:Y:S02]  /*02b0*/  ISETP.GE.AND P0, PT, R11.reuse, R4, PT ;  /* 0x000000040b00720c */ /* 0x060fe40003f06270 */
[----:B------:R-:W-:-:S11]  /*02c0*/  IADD3 R11, PT, PT, R11, 0x1, RZ ;  /* 0x000000010b0b7810 */ /* 0x000fd60007ffe0ff */
[----:B------:R-:W-:Y:S05]  /*02d0*/  @!P0 BRA `(.L_x_3) ;  /* 0xfffffffc00988947 */ /* 0x000fea000383ffff */
[----:B------:R-:W1:Y:S02]  /*02e0*/  LDC.64 R2, c[0x0][0x390] ;  /* 0x0000e400ff027b82 */ /* 0x000e640000000a00 */
[----:B-1----:R1:W5:Y:S02]  /*02f0*/  LDG.E R7, desc[UR4][R2.64+0x8] ;  /* 0x0000080402077981 */ /* 0x002364000c1e1900 */
.L_x_0:
[C---:B-----5:R-:W-:Y:S01]  /*0300*/  ISETP.GE.AND P0, PT, R0.reuse, R7, PT ;  /* 0x000000070000720c */ /* 0x060fe20003f06270 */
[----:B------:R-:W-:-:S12]  /*0310*/  VIADD R0, R0, 0x1 ;  /* 0x0000000100007836 */ /* 0x000fd80000000000 */
[----:B------:R-:W-:Y:S05]  /*0320*/  @!P0 BRA `(.L_x_4) ;  /* 0xfffffffc00588947 */ /* 0x000fea000383ffff */
[----:B------:R-:W-:Y:S05]  /*0330*/  EXIT ;  /* 0x000000000000794d */ /* 0x000fea0003800000 */
.L_x_5:
[----:B------:R-:W-:-:S00]  /*0340*/  BRA `(.L_x_5) ;  /* 0xfffffffc00fc7947 */ /* 0x000fc0000383ffff */
[----:B------:R-:W-:-:S00]  /*0350*/  NOP ;  /* 0x0000000000007918 */ /* 0x000fc00000000000 */
        /* <DEDUP_REMOVED lines=10> */
.L_x_6:


//--------------------- .nv.shared.reserved.0     --------------------------
	.section	.nv.shared.reserved.0,"aw",@nobits
	.weak		__nv_reservedSMEM_offset_0_alias
	.size		__nv_reservedSMEM_offset_0_alias, 0, 64
	.other		__nv_reservedSMEM_offset_0_alias,@"STO_CUDA_RESERVED_SHARED STV_DEFAULT"
__nv_reservedSMEM_offset_0_alias:
	.zero		0
	.zero		64


//--------------------- .nv.constant0._Z15init_phi_kernelPdPKiS1_iii --------------------------
	.section	.nv.constant0._Z15init_phi_kernelPdPKiS1_iii,"a",@progbits
	.sectionflags	@""
	.align	4
.nv.constant0._Z15init_phi_kernelPdPKiS1_iii:
	.zero		932


//--------------------- SYMBOLS --------------------------

	.type		.nv.reservedSmem.offset0,@object
	.size		.nv.reservedSmem.offset0,0x4
